	.headerflags	@"EF_CUDA_TEXMODE_UNIFIED EF_CUDA_64BIT_ADDRESS EF_CUDA_ACCELERATORS EF_CUDA_SM90 EF_CUDA_VIRTUAL_SM(EF_CUDA_SM90)"
	.elftype	@"ET_EXEC"


//--------------------- .nv.info                  --------------------------
	.section	.nv.info,"",@"SHT_CUDA_INFO"
	.align	4


	//----- nvinfo : EIATTR_REGCOUNT
	.align		4
        /*0000*/ 	.byte	0x04, 0x2f
        /*0002*/ 	.short	(.L_1 - .L_0)
	.align		4
.L_0:
        /*0004*/ 	.word	index@(triton_poi_fused_add_clamp_31)
        /*0008*/ 	.word	0x00000008


	//----- nvinfo : EIATTR_MIN_STACK_SIZE
	.align		4
.L_1:
        /*000c*/ 	.byte	0x04, 0x12
        /*000e*/ 	.short	(.L_3 - .L_2)
	.align		4
.L_2:
        /*0010*/ 	.word	index@(triton_poi_fused_add_clamp_31)
        /*0014*/ 	.word	0x00000000


	//----- nvinfo : EIATTR_FRAME_SIZE
	.align		4
.L_3:
        /*0018*/ 	.byte	0x04, 0x11
        /*001a*/ 	.short	(.L_5 - .L_4)
	.align		4
.L_4:
        /*001c*/ 	.word	index@(triton_poi_fused_add_clamp_31)
        /*0020*/ 	.word	0x00000000


	//----- nvinfo : EIATTR_MIN_STACK_SIZE
	.align		4
.L_5:
        /*0024*/ 	.byte	0x04, 0x12
        /*0026*/ 	.short	(.L_7 - .L_6)
	.align		4
.L_6:
        /*0028*/ 	.word	index@(triton_poi_fused_add_clamp_31)
        /*002c*/ 	.word	0x00000000
.L_7:


//--------------------- .nv.info.triton_poi_fused_add_clamp_31 --------------------------
	.section	.nv.info.triton_poi_fused_add_clamp_31,"",@"SHT_CUDA_INFO"
	.sectionflags	@""
	.align	4


	//----- nvinfo : EIATTR_CUDA_API_VERSION
	.align		4
        /*0000*/ 	.byte	0x04, 0x37
        /*0002*/ 	.short	(.L_9 - .L_8)
.L_8:
        /*0004*/ 	.word	0x0000007c


	//----- nvinfo : EIATTR_KPARAM_INFO
	.align		4
.L_9:
        /*0008*/ 	.byte	0x04, 0x17
        /*000a*/ 	.short	(.L_11 - .L_10)
.L_10:
        /*000c*/ 	.word	0x00000000
        /*0010*/ 	.short	0x0001
        /*0012*/ 	.short	0x0008
        /*0014*/ 	.byte	0x00, 0xf0, 0x11, 0x00


	//----- nvinfo : EIATTR_KPARAM_INFO
	.align		4
.L_11:
        /*0018*/ 	.byte	0x04, 0x17
        /*001a*/ 	.short	(.L_13 - .L_12)
.L_12:
        /*001c*/ 	.word	0x00000000
        /*0020*/ 	.short	0x0000
        /*0022*/ 	.short	0x0000
        /*0024*/ 	.byte	0x00, 0xf4, 0x21, 0x00


	//----- nvinfo : EIATTR_SPARSE_MMA_MASK
	.align		4
.L_13:
        /*0028*/ 	.byte	0x03, 0x50
        /*002a*/ 	.short	0x0000


	//----- nvinfo : EIATTR_MAXREG_COUNT
	.align		4
        /*002c*/ 	.byte	0x03, 0x1b
        /*002e*/ 	.short	0x00ff


	//----- nvinfo : EIATTR_EXIT_INSTR_OFFSETS
	.align		4
        /*0030*/ 	.byte	0x04, 0x1c
        /*0032*/ 	.short	(.L_15 - .L_14)


	//   ....[0]....
.L_14:
        /*0034*/ 	.word	0x00000120


	//   ....[1]....
        /*0038*/ 	.word	0x00000150


	//----- nvinfo : EIATTR_REQNTID
	.align		4
.L_15:
        /*003c*/ 	.byte	0x04, 0x10
        /*003e*/ 	.short	(.L_17 - .L_16)
.L_16:
        /*0040*/ 	.word	0x00000020
        /*0044*/ 	.word	0x00000001
        /*0048*/ 	.word	0x00000001


	//----- nvinfo : EIATTR_CBANK_PARAM_SIZE
	.align		4
.L_17:
        /*004c*/ 	.byte	0x03, 0x19
        /*004e*/ 	.short	0x000c


	//----- nvinfo : EIATTR_PARAM_CBANK
	.align		4
        /*0050*/ 	.byte	0x04, 0x0a
        /*0052*/ 	.short	(.L_19 - .L_18)
	.align		4
.L_18:
        /*0054*/ 	.word	index@(.nv.constant0.triton_poi_fused_add_clamp_31)
        /*0058*/ 	.short	0x0210
        /*005a*/ 	.short	0x000c


	//----- nvinfo : EIATTR_SW_WAR
	.align		4
.L_19:
        /*005c*/ 	.byte	0x04, 0x36
        /*005e*/ 	.short	(.L_21 - .L_20)
.L_20:
        /*0060*/ 	.word	0x00000008
.L_21:


//--------------------- .nv.callgraph             --------------------------
	.section	.nv.callgraph,"",@"SHT_CUDA_CALLGRAPH"
	.align	4
	.sectionentsize	8
	.align		4
        /*0000*/ 	.word	0x00000000
	.align		4
        /*0004*/ 	.word	0xffffffff
	.align		4
        /*0008*/ 	.word	0x00000000
	.align		4
        /*000c*/ 	.word	0xfffffffe
	.align		4
        /*0010*/ 	.word	0x00000000
	.align		4
        /*0014*/ 	.word	0xfffffffd
	.align		4
        /*0018*/ 	.word	0x00000000
	.align		4
        /*001c*/ 	.word	0xfffffffc


//--------------------- .text.triton_poi_fused_add_clamp_31 --------------------------
	.section	.text.triton_poi_fused_add_clamp_31,"ax",@progbits
	.align	128
        .global         triton_poi_fused_add_clamp_31
        .type           triton_poi_fused_add_clamp_31,@function
        .size           triton_poi_fused_add_clamp_31,(.L_x_1 - triton_poi_fused_add_clamp_31)
        .other          triton_poi_fused_add_clamp_31,@"STO_CUDA_ENTRY STV_DEFAULT"
triton_poi_fused_add_clamp_31:
.text.triton_poi_fused_add_clamp_31:
[----:B------:R-:W0:Y:S02]  /*0000*/  LDC R1, c[0x0][0x28] ;  /* 0x00000a00ff017b82 */ /* 0x000e240000000800 */
[----:B------:R-:W1:Y:S01]  /*0010*/  S2R R2, SR_TID.X ;  /* 0x0000000000027919 */ /* 0x000e620000002100 */
[----:B------:R-:W-:Y:S01]  /*0020*/  IMAD.MOV.U32 R5, RZ, RZ, 0x3f000000 ;  /* 0x3f000000ff057424 */ /* 0x000fe200078e00ff */
[----:B------:R-:W2:Y:S01]  /*0030*/  S2R R3, SR_CTAID.X ;  /* 0x0000000000037919 */ /* 0x000ea20000002500 */
[C---:B-1----:R-:W-:Y:S02]  /*0040*/  LOP3.LUT R0, R2.reuse, 0xf, RZ, 0xc0, !PT ;  /* 0x0000000f02007812 */ /* 0x042fe400078ec0ff */
[----:B------:R-:W-:-:S03]  /*0050*/  LOP3.LUT P0, RZ, R2, 0x10, RZ, 0xc0, !PT ;  /* 0x0000001002ff7812 */ /* 0x000fc6000780c0ff */
[----:B--2---:R-:W-:-:S05]  /*0060*/  IMAD R3, R3, 0x10, R0 ;  /* 0x0000001003037824 */ /* 0x004fca00078e0200 */
[----:B------:R-:W-:Y:S02]  /*0070*/  I2FP.F32.S32 R0, R3 ;  /* 0x0000000300007245 */ /* 0x000fe40000201400 */
[----:B------:R-:W-:-:S03]  /*0080*/  ISETP.LT.AND P0, PT, R3, 0x10, !P0 ;  /* 0x000000100300780c */ /* 0x000fc60004701270 */
[----:B------:R-:W-:-:S04]  /*0090*/  FADD R0, R0, 0.5 ;  /* 0x3f00000000007421 */ /* 0x000fc80000000000 */
[----:B------:R-:W-:Y:S02]  /*00a0*/  FFMA R0, R0, R5, -0.5 ;  /* 0xbf00000000007423 */ /* 0x000fe40000000005 */
[----:B------:R-:W1:Y:S03]  /*00b0*/  LDC.64 R4, c[0x0][0x210] ;  /* 0x00008400ff047b82 */ /* 0x000e660000000a00 */
[----:B------:R-:W-:-:S06]  /*00c0*/  FMNMX R0, RZ, R0, !PT ;  /* 0x00000000ff007209 */ /* 0x000fcc0007800000 */
[----:B------:R-:W2:Y:S02]  /*00d0*/  F2I.TRUNC.NTZ R0, R0 ;  /* 0x0000000000007305 */ /* 0x000ea4000020f100 */
[----:B--2---:R-:W-:Y:S01]  /*00e0*/  VIMNMX R2, R0, 0x6, PT ;  /* 0x0000000600027848 */ /* 0x004fe20003fe0100 */
[----:B-1----:R-:W-:-:S04]  /*00f0*/  IMAD.WIDE R4, R3, 0x8, R4 ;  /* 0x0000000803047825 */ /* 0x002fc800078e0204 */
[----:B------:R-:W-:-:S05]  /*0100*/  VIADD R2, R2, 0x1 ;  /* 0x0000000102027836 */ /* 0x000fca0000000000 */
[----:B------:R-:W-:Y:S01]  /*0110*/  SHF.R.S32.HI R3, RZ, 0x1f, R2 ;  /* 0x0000001fff037819 */ /* 0x000fe20000011402 */
[----:B------:R-:W-:Y:S06]  /*0120*/  @!P0 EXIT ;  /* 0x000000000000894d */ /* 0x000fec0003800000 */
[----:B------:R-:W-:Y:S02]  /*0130*/  ULDC.64 UR4, c[0x0][0x208] ;  /* 0x0000820000047ab9 */ /* 0x000fe40000000a00 */
[----:B------:R-:W-:Y:S01]  /*0140*/  STG.E.64 desc[UR4][R4.64], R2 ;  /* 0x0000000204007986 */ /* 0x000fe2000c101b04 */
[----:B------:R-:W-:Y:S05]  /*0150*/  EXIT ;  /* 0x000000000000794d */ /* 0x000fea0003800000 */
.L_x_0:
[----:B------:R-:W-:-:S00]  /*0160*/  BRA `(.L_x_0) ;  /* 0xfffffffc00fc7947 */ /* 0x000fc0000383ffff */
[----:B------:R-:W-:-:S00]  /*0170*/  NOP ;  /* 0x0000000000007918 */ /* 0x000fc00000000000 */
        /* <DEDUP_REMOVED lines=8> */
.L_x_1:


//--------------------- .nv.constant0.triton_poi_fused_add_clamp_31 --------------------------
	.section	.nv.constant0.triton_poi_fused_add_clamp_31,"a",@progbits
	.sectionflags	@""
	.align	4
.nv.constant0.triton_poi_fused_add_clamp_31:
	.zero		540
